//
// Generated by NVIDIA NVVM Compiler
//
// Compiler Build ID: CL-36424714
// Cuda compilation tools, release 13.0, V13.0.88
// Based on NVVM 20.0.0
//

.version 9.0
.target sm_100
.address_size 64

	// .globl	_Z9subKernelPii

.visible .entry _Z9subKernelPii(
	.param .u64 .ptr .align 1 _Z9subKernelPii_param_0,
	.param .u32 _Z9subKernelPii_param_1
)
{
	.reg .pred 	%p<2>;
	.reg .b32 	%r<7>;
	.reg .b64 	%rd<3>;

	ld.param.u64 	%rd1, [_Z9subKernelPii_param_0];
	ld.param.u32 	%r1, [_Z9subKernelPii_param_1];
	mov.u32 	%r2, %ctaid.x;
	mov.u32 	%r3, %ntid.x;
	mov.u32 	%r4, %tid.x;
	mad.lo.s32 	%r5, %r2, %r3, %r4;
	setp.ge.s32 	%p1, %r5, %r1;
	@%p1 bra 	$L__BB0_2;
	cvta.to.global.u64 	%rd2, %rd1;
	atom.global.add.u32 	%r6, [%rd2], -1;
$L__BB0_2:
	ret;

}
	// .globl	_Z9minKernelPKiPii
.visible .entry _Z9minKernelPKiPii(
	.param .u64 .ptr .align 1 _Z9minKernelPKiPii_param_0,
	.param .u64 .ptr .align 1 _Z9minKernelPKiPii_param_1,
	.param .u32 _Z9minKernelPKiPii_param_2
)
{
	.reg .pred 	%p<2>;
	.reg .b32 	%r<8>;
	.reg .b64 	%rd<7>;

	ld.param.u64 	%rd1, [_Z9minKernelPKiPii_param_0];
	ld.param.u64 	%rd2, [_Z9minKernelPKiPii_param_1];
	ld.param.u32 	%r2, [_Z9minKernelPKiPii_param_2];
	mov.u32 	%r3, %ctaid.x;
	mov.u32 	%r4, %ntid.x;
	mov.u32 	%r5, %tid.x;
	mad.lo.s32 	%r1, %r3, %r4, %r5;
	setp.ge.s32 	%p1, %r1, %r2;
	@%p1 bra 	$L__BB1_2;
	cvta.to.global.u64 	%rd3, %rd1;
	cvta.to.global.u64 	%rd4, %rd2;
	mul.wide.s32 	%rd5, %r1, 4;
	add.s64 	%rd6, %rd3, %rd5;
	ld.global.u32 	%r6, [%rd6];
	atom.global.min.s32 	%r7, [%rd4], %r6;
$L__BB1_2:
	ret;

}
	// .globl	_Z9maxKernelPKiPii
.visible .entry _Z9maxKernelPKiPii(
	.param .u64 .ptr .align 1 _Z9maxKernelPKiPii_param_0,
	.param .u64 .ptr .align 1 _Z9maxKernelPKiPii_param_1,
	.param .u32 _Z9maxKernelPKiPii_param_2
)
{
	.reg .pred 	%p<2>;
	.reg .b32 	%r<8>;
	.reg .b64 	%rd<7>;

	ld.param.u64 	%rd1, [_Z9maxKernelPKiPii_param_0];
	ld.param.u64 	%rd2, [_Z9maxKernelPKiPii_param_1];
	ld.param.u32 	%r2, [_Z9maxKernelPKiPii_param_2];
	mov.u32 	%r3, %ctaid.x;
	mov.u32 	%r4, %ntid.x;
	mov.u32 	%r5, %tid.x;
	mad.lo.s32 	%r1, %r3, %r4, %r5;
	setp.ge.s32 	%p1, %r1, %r2;
	@%p1 bra 	$L__BB2_2;
	cvta.to.global.u64 	%rd3, %rd1;
	cvta.to.global.u64 	%rd4, %rd2;
	mul.wide.s32 	%rd5, %r1, 4;
	add.s64 	%rd6, %rd3, %rd5;
	ld.global.u32 	%r6, [%rd6];
	atom.global.max.s32 	%r7, [%rd4], %r6;
$L__BB2_2:
	ret;

}
	// .globl	_Z10exchKernelPiii
.visible .entry _Z10exchKernelPiii(
	.param .u64 .ptr .align 1 _Z10exchKernelPiii_param_0,
	.param .u32 _Z10exchKernelPiii_param_1,
	.param .u32 _Z10exchKernelPiii_param_2
)
{
	.reg .b32 	%r<4>;
	.reg .b64 	%rd<5>;

	ld.param.u64 	%rd1, [_Z10exchKernelPiii_param_0];
	ld.param.u32 	%r1, [_Z10exchKernelPiii_param_1];
	ld.param.u32 	%r2, [_Z10exchKernelPiii_param_2];
	cvta.to.global.u64 	%rd2, %rd1;
	mul.wide.s32 	%rd3, %r1, 4;
	add.s64 	%rd4, %rd2, %rd3;
	atom.global.exch.b32 	%r3, [%rd4], %r2;
	ret;

}


// ===== COMPILED SASS (sm_100) =====

	.target	sm_100

	.elftype	@"ET_EXEC"


//--------------------- .note.nv.tkinfo           --------------------------
	.section	.note.nv.tkinfo,"",@"SHT_NOTE"
	.sectionflags	@"SHF_NOTE_NV_TKINFO"
	.tkinfo
        /*0018*/ 	.word	0x00000002
        /*0030*/ 	.string	""
        /*0030*/ 	.string	"ptxas"
        /*0030*/ 	.string	"Cuda compilation tools, release 13.0, V13.0.88"
        /*0030*/ 	.string	"Build cuda_13.0.r13.0/compiler.36424714_0"
        /*0030*/ 	.string	"-arch sm_100 -m 64 "



//--------------------- .note.nv.cuinfo           --------------------------
	.section	.note.nv.cuinfo,"",@"SHT_NOTE"
	.sectionflags	@"SHF_NOTE_NV_CUINFO"
        /*0018*/ 	.short	0x0002
        /*001a*/ 	.short	0x0064
        /*001c*/ 	.short	0x0082
	.zero		2


//--------------------- .nv.info                  --------------------------
	.section	.nv.info,"",@"SHT_CUDA_INFO"
	.align	4


	//----- nvinfo : EIATTR_REGCOUNT
	.align		4
        /*0000*/ 	.byte	0x04, 0x2f
        /*0002*/ 	.short	(.L_1 - .L_0)
	.align		4
.L_0:
        /*0004*/ 	.word	index@(_Z9subKernelPii)
        /*0008*/ 	.word	0x00000008


	//----- nvinfo : EIATTR_FRAME_SIZE
	.align		4
.L_1:
        /*000c*/ 	.byte	0x04, 0x11
        /*000e*/ 	.short	(.L_3 - .L_2)
	.align		4
.L_2:
        /*0010*/ 	.word	index@(_Z9subKernelPii)
        /*0014*/ 	.word	0x00000000


	//----- nvinfo : EIATTR_REGCOUNT
	.align		4
.L_3:
        /*0018*/ 	.byte	0x04, 0x2f
        /*001a*/ 	.short	(.L_5 - .L_4)
	.align		4
.L_4:
        /*001c*/ 	.word	index@(_Z9minKernelPKiPii)
        /*0020*/ 	.word	0x0000000a


	//----- nvinfo : EIATTR_FRAME_SIZE
	.align		4
.L_5:
        /*0024*/ 	.byte	0x04, 0x11
        /*0026*/ 	.short	(.L_7 - .L_6)
	.align		4
.L_6:
        /*0028*/ 	.word	index@(_Z9minKernelPKiPii)
        /*002c*/ 	.word	0x00000000


	//----- nvinfo : EIATTR_REGCOUNT
	.align		4
.L_7:
        /*0030*/ 	.byte	0x04, 0x2f
        /*0032*/ 	.short	(.L_9 - .L_8)
	.align		4
.L_8:
        /*0034*/ 	.word	index@(_Z9maxKernelPKiPii)
        /*0038*/ 	.word	0x0000000a


	//----- nvinfo : EIATTR_FRAME_SIZE
	.align		4
.L_9:
        /*003c*/ 	.byte	0x04, 0x11
        /*003e*/ 	.short	(.L_11 - .L_10)
	.align		4
.L_10:
        /*0040*/ 	.word	index@(_Z9maxKernelPKiPii)
        /*0044*/ 	.word	0x00000000


	//----- nvinfo : EIATTR_REGCOUNT
	.align		4
.L_11:
        /*0048*/ 	.byte	0x04, 0x2f
        /*004a*/ 	.short	(.L_13 - .L_12)
	.align		4
.L_12:
        /*004c*/ 	.word	index@(_Z10exchKernelPiii)
        /*0050*/ 	.word	0x0000000a


	//----- nvinfo : EIATTR_FRAME_SIZE
	.align		4
.L_13:
        /*0054*/ 	.byte	0x04, 0x11
        /*0056*/ 	.short	(.L_15 - .L_14)
	.align		4
.L_14:
        /*0058*/ 	.word	index@(_Z10exchKernelPiii)
        /*005c*/ 	.word	0x00000000


	//----- nvinfo : EIATTR_MIN_STACK_SIZE
	.align		4
.L_15:
        /*0060*/ 	.byte	0x04, 0x12
        /*0062*/ 	.short	(.L_17 - .L_16)
	.align		4
.L_16:
        /*0064*/ 	.word	index@(_Z10exchKernelPiii)
        /*0068*/ 	.word	0x00000000


	//----- nvinfo : EIATTR_MIN_STACK_SIZE
	.align		4
.L_17:
        /*006c*/ 	.byte	0x04, 0x12
        /*006e*/ 	.short	(.L_19 - .L_18)
	.align		4
.L_18:
        /*0070*/ 	.word	index@(_Z9maxKernelPKiPii)
        /*0074*/ 	.word	0x00000000


	//----- nvinfo : EIATTR_MIN_STACK_SIZE
	.align		4
.L_19:
        /*0078*/ 	.byte	0x04, 0x12
        /*007a*/ 	.short	(.L_21 - .L_20)
	.align		4
.L_20:
        /*007c*/ 	.word	index@(_Z9minKernelPKiPii)
        /*0080*/ 	.word	0x00000000


	//----- nvinfo : EIATTR_MIN_STACK_SIZE
	.align		4
.L_21:
        /*0084*/ 	.byte	0x04, 0x12
        /*0086*/ 	.short	(.L_23 - .L_22)
	.align		4
.L_22:
        /*0088*/ 	.word	index@(_Z9subKernelPii)
        /*008c*/ 	.word	0x00000000
.L_23:


//--------------------- .nv.compat                --------------------------
	.section	.nv.compat,"",@"SHT_CUDA_COMPAT_INFO"
	.align	4
        /*0000*/ 	.byte	0x02, 0x09, 0x00, 0x00, 0x02, 0x02, 0x01, 0x00, 0x02, 0x05, 0x05, 0x00, 0x03, 0x07, 0x01, 0x01
        /*0010*/ 	.byte	0x02, 0x03, 0x00, 0x00, 0x02, 0x06, 0x01, 0x00, 0x04, 0x0b, 0x08, 0x00, 0x09, 0x00, 0x00, 0x00
        /*0020*/ 	.byte	0x00, 0x00, 0x00, 0x00


//--------------------- .nv.info._Z10exchKernelPiii --------------------------
	.section	.nv.info._Z10exchKernelPiii,"",@"SHT_CUDA_INFO"
	.sectionflags	@""
	.align	4


	//----- nvinfo : EIATTR_CUDA_API_VERSION
	.align		4
        /*0000*/ 	.byte	0x04, 0x37
        /*0002*/ 	.short	(.L_25 - .L_24)
.L_24:
        /*0004*/ 	.word	0x00000082


	//----- nvinfo : EIATTR_KPARAM_INFO
	.align		4
.L_25:
        /*0008*/ 	.byte	0x04, 0x17
        /*000a*/ 	.short	(.L_27 - .L_26)
.L_26:
        /*000c*/ 	.word	0x00000000
        /*0010*/ 	.short	0x0002
        /*0012*/ 	.short	0x000c
        /*0014*/ 	.byte	0x00, 0xf0, 0x11, 0x00


	//----- nvinfo : EIATTR_KPARAM_INFO
	.align		4
.L_27:
        /*0018*/ 	.byte	0x04, 0x17
        /*001a*/ 	.short	(.L_29 - .L_28)
.L_28:
        /*001c*/ 	.word	0x00000000
        /*0020*/ 	.short	0x0001
        /*0022*/ 	.short	0x0008
        /*0024*/ 	.byte	0x00, 0xf0, 0x11, 0x00


	//----- nvinfo : EIATTR_KPARAM_INFO
	.align		4
.L_29:
        /*0028*/ 	.byte	0x04, 0x17
        /*002a*/ 	.short	(.L_31 - .L_30)
.L_30:
        /*002c*/ 	.word	0x00000000
        /*0030*/ 	.short	0x0000
        /*0032*/ 	.short	0x0000
        /*0034*/ 	.byte	0x00, 0xf5, 0x21, 0x00


	//----- nvinfo : EIATTR_SPARSE_MMA_MASK
	.align		4
.L_31:
        /*0038*/ 	.byte	0x03, 0x50
        /*003a*/ 	.short	0x0000


	//----- nvinfo : EIATTR_MAXREG_COUNT
	.align		4
        /*003c*/ 	.byte	0x03, 0x1b
        /*003e*/ 	.short	0x00ff


	//----- nvinfo : EIATTR_MERCURY_ISA_VERSION
	.align		4
        /*0040*/ 	.byte	0x03, 0x5f
        /*0042*/ 	.short	0x0101


	//----- nvinfo : EIATTR_VRC_CTA_INIT_COUNT
	.align		4
        /*0044*/ 	.byte	0x02, 0x4a
	.zero		1
	.zero		1


	//----- nvinfo : EIATTR_EXIT_INSTR_OFFSETS
	.align		4
        /*0048*/ 	.byte	0x04, 0x1c
        /*004a*/ 	.short	(.L_33 - .L_32)


	//   ....[0]....
.L_32:
        /*004c*/ 	.word	0x00000070


	//----- nvinfo : EIATTR_CBANK_PARAM_SIZE
	.align		4
.L_33:
        /*0050*/ 	.byte	0x03, 0x19
        /*0052*/ 	.short	0x0010


	//----- nvinfo : EIATTR_PARAM_CBANK
	.align		4
        /*0054*/ 	.byte	0x04, 0x0a
        /*0056*/ 	.short	(.L_35 - .L_34)
	.align		4
.L_34:
        /*0058*/ 	.word	index@(.nv.constant0._Z10exchKernelPiii)
        /*005c*/ 	.short	0x0380
        /*005e*/ 	.short	0x0010


	//----- nvinfo : EIATTR_SW_WAR
	.align		4
.L_35:
        /*0060*/ 	.byte	0x04, 0x36
        /*0062*/ 	.short	(.L_37 - .L_36)
.L_36:
        /*0064*/ 	.word	0x00000008
.L_37:


//--------------------- .nv.info._Z9maxKernelPKiPii --------------------------
	.section	.nv.info._Z9maxKernelPKiPii,"",@"SHT_CUDA_INFO"
	.sectionflags	@""
	.align	4


	//----- nvinfo : EIATTR_CUDA_API_VERSION
	.align		4
        /*0000*/ 	.byte	0x04, 0x37
        /*0002*/ 	.short	(.L_39 - .L_38)
.L_38:
        /*0004*/ 	.word	0x00000082


	//----- nvinfo : EIATTR_KPARAM_INFO
	.align		4
.L_39:
        /*0008*/ 	.byte	0x04, 0x17
        /*000a*/ 	.short	(.L_41 - .L_40)
.L_40:
        /*000c*/ 	.word	0x00000000
        /*0010*/ 	.short	0x0002
        /*0012*/ 	.short	0x0010
        /*0014*/ 	.byte	0x00, 0xf0, 0x11, 0x00


	//----- nvinfo : EIATTR_KPARAM_INFO
	.align		4
.L_41:
        /*0018*/ 	.byte	0x04, 0x17
        /*001a*/ 	.short	(.L_43 - .L_42)
.L_42:
        /*001c*/ 	.word	0x00000000
        /*0020*/ 	.short	0x0001
        /*0022*/ 	.short	0x0008
        /*0024*/ 	.byte	0x00, 0xf5, 0x21, 0x00


	//----- nvinfo : EIATTR_KPARAM_INFO
	.align		4
.L_43:
        /*0028*/ 	.byte	0x04, 0x17
        /*002a*/ 	.short	(.L_45 - .L_44)
.L_44:
        /*002c*/ 	.word	0x00000000
        /*0030*/ 	.short	0x0000
        /*0032*/ 	.short	0x0000
        /*0034*/ 	.byte	0x00, 0xf5, 0x21, 0x00


	//----- nvinfo : EIATTR_SPARSE_MMA_MASK
	.align		4
.L_45:
        /*0038*/ 	.byte	0x03, 0x50
        /*003a*/ 	.short	0x0000


	//----- nvinfo : EIATTR_MAXREG_COUNT
	.align		4
        /*003c*/ 	.byte	0x03, 0x1b
        /*003e*/ 	.short	0x00ff


	//----- nvinfo : EIATTR_MERCURY_ISA_VERSION
	.align		4
        /*0040*/ 	.byte	0x03, 0x5f
        /*0042*/ 	.short	0x0101


	//----- nvinfo : EIATTR_INT_WARP_WIDE_INSTR_OFFSETS
	.align		4
        /*0044*/ 	.byte	0x04, 0x31
        /*0046*/ 	.short	(.L_47 - .L_46)


	//   ....[0]....
.L_46:
        /*0048*/ 	.word	0x000000d0


	//   ....[1]....
        /*004c*/ 	.word	0x00000110


	//----- nvinfo : EIATTR_VRC_CTA_INIT_COUNT
	.align		4
.L_47:
        /*0050*/ 	.byte	0x02, 0x4a
	.zero		1
	.zero		1


	//----- nvinfo : EIATTR_EXIT_INSTR_OFFSETS
	.align		4
        /*0054*/ 	.byte	0x04, 0x1c
        /*0056*/ 	.short	(.L_49 - .L_48)


	//   ....[0]....
.L_48:
        /*0058*/ 	.word	0x00000070


	//   ....[1]....
        /*005c*/ 	.word	0x00000140


	//----- nvinfo : EIATTR_CBANK_PARAM_SIZE
	.align		4
.L_49:
        /*0060*/ 	.byte	0x03, 0x19
        /*0062*/ 	.short	0x0014


	//----- nvinfo : EIATTR_PARAM_CBANK
	.align		4
        /*0064*/ 	.byte	0x04, 0x0a
        /*0066*/ 	.short	(.L_51 - .L_50)
	.align		4
.L_50:
        /*0068*/ 	.word	index@(.nv.constant0._Z9maxKernelPKiPii)
        /*006c*/ 	.short	0x0380
        /*006e*/ 	.short	0x0014


	//----- nvinfo : EIATTR_SW_WAR
	.align		4
.L_51:
        /*0070*/ 	.byte	0x04, 0x36
        /*0072*/ 	.short	(.L_53 - .L_52)
.L_52:
        /*0074*/ 	.word	0x00000008
.L_53:


//--------------------- .nv.info._Z9minKernelPKiPii --------------------------
	.section	.nv.info._Z9minKernelPKiPii,"",@"SHT_CUDA_INFO"
	.sectionflags	@""
	.align	4


	//----- nvinfo : EIATTR_CUDA_API_VERSION
	.align		4
        /*0000*/ 	.byte	0x04, 0x37
        /*0002*/ 	.short	(.L_55 - .L_54)
.L_54:
        /*0004*/ 	.word	0x00000082


	//----- nvinfo : EIATTR_KPARAM_INFO
	.align		4
.L_55:
        /*0008*/ 	.byte	0x04, 0x17
        /*000a*/ 	.short	(.L_57 - .L_56)
.L_56:
        /*000c*/ 	.word	0x00000000
        /*0010*/ 	.short	0x0002
        /*0012*/ 	.short	0x0010
        /*0014*/ 	.byte	0x00, 0xf0, 0x11, 0x00


	//----- nvinfo : EIATTR_KPARAM_INFO
	.align		4
.L_57:
        /*0018*/ 	.byte	0x04, 0x17
        /*001a*/ 	.short	(.L_59 - .L_58)
.L_58:
        /*001c*/ 	.word	0x00000000
        /*0020*/ 	.short	0x0001
        /*0022*/ 	.short	0x0008
        /*0024*/ 	.byte	0x00, 0xf5, 0x21, 0x00


	//----- nvinfo : EIATTR_KPARAM_INFO
	.align		4
.L_59:
        /*0028*/ 	.byte	0x04, 0x17
        /*002a*/ 	.short	(.L_61 - .L_60)
.L_60:
        /*002c*/ 	.word	0x00000000
        /*0030*/ 	.short	0x0000
        /*0032*/ 	.short	0x0000
        /*0034*/ 	.byte	0x00, 0xf5, 0x21, 0x00


	//----- nvinfo : EIATTR_SPARSE_MMA_MASK
	.align		4
.L_61:
        /*0038*/ 	.byte	0x03, 0x50
        /*003a*/ 	.short	0x0000


	//----- nvinfo : EIATTR_MAXREG_COUNT
	.align		4
        /*003c*/ 	.byte	0x03, 0x1b
        /*003e*/ 	.short	0x00ff


	//----- nvinfo : EIATTR_MERCURY_ISA_VERSION
	.align		4
        /*0040*/ 	.byte	0x03, 0x5f
        /*0042*/ 	.short	0x0101


	//----- nvinfo : EIATTR_INT_WARP_WIDE_INSTR_OFFSETS
	.align		4
        /*0044*/ 	.byte	0x04, 0x31
        /*0046*/ 	.short	(.L_63 - .L_62)


	//   ....[0]....
.L_62:
        /*0048*/ 	.word	0x000000d0


	//   ....[1]....
        /*004c*/ 	.word	0x00000110


	//----- nvinfo : EIATTR_VRC_CTA_INIT_COUNT
	.align		4
.L_63:
        /*0050*/ 	.byte	0x02, 0x4a
	.zero		1
	.zero		1


	//----- nvinfo : EIATTR_EXIT_INSTR_OFFSETS
	.align		4
        /*0054*/ 	.byte	0x04, 0x1c
        /*0056*/ 	.short	(.L_65 - .L_64)


	//   ....[0]....
.L_64:
        /*0058*/ 	.word	0x00000070


	//   ....[1]....
        /*005c*/ 	.word	0x00000140


	//----- nvinfo : EIATTR_CBANK_PARAM_SIZE
	.align		4
.L_65:
        /*0060*/ 	.byte	0x03, 0x19
        /*0062*/ 	.short	0x0014


	//----- nvinfo : EIATTR_PARAM_CBANK
	.align		4
        /*0064*/ 	.byte	0x04, 0x0a
        /*0066*/ 	.short	(.L_67 - .L_66)
	.align		4
.L_66:
        /*0068*/ 	.word	index@(.nv.constant0._Z9minKernelPKiPii)
        /*006c*/ 	.short	0x0380
        /*006e*/ 	.short	0x0014


	//----- nvinfo : EIATTR_SW_WAR
	.align		4
.L_67:
        /*0070*/ 	.byte	0x04, 0x36
        /*0072*/ 	.short	(.L_69 - .L_68)
.L_68:
        /*0074*/ 	.word	0x00000008
.L_69:


//--------------------- .nv.info._Z9subKernelPii  --------------------------
	.section	.nv.info._Z9subKernelPii,"",@"SHT_CUDA_INFO"
	.sectionflags	@""
	.align	4


	//----- nvinfo : EIATTR_CUDA_API_VERSION
	.align		4
        /*0000*/ 	.byte	0x04, 0x37
        /*0002*/ 	.short	(.L_71 - .L_70)
.L_70:
        /*0004*/ 	.word	0x00000082


	//----- nvinfo : EIATTR_KPARAM_INFO
	.align		4
.L_71:
        /*0008*/ 	.byte	0x04, 0x17
        /*000a*/ 	.short	(.L_73 - .L_72)
.L_72:
        /*000c*/ 	.word	0x00000000
        /*0010*/ 	.short	0x0001
        /*0012*/ 	.short	0x0008
        /*0014*/ 	.byte	0x00, 0xf0, 0x11, 0x00


	//----- nvinfo : EIATTR_KPARAM_INFO
	.align		4
.L_73:
        /*0018*/ 	.byte	0x04, 0x17
        /*001a*/ 	.short	(.L_75 - .L_74)
.L_74:
        /*001c*/ 	.word	0x00000000
        /*0020*/ 	.short	0x0000
        /*0022*/ 	.short	0x0000
        /*0024*/ 	.byte	0x00, 0xf5, 0x21, 0x00


	//----- nvinfo : EIATTR_SPARSE_MMA_MASK
	.align		4
.L_75:
        /*0028*/ 	.byte	0x03, 0x50
        /*002a*/ 	.short	0x0000


	//----- nvinfo : EIATTR_MAXREG_COUNT
	.align		4
        /*002c*/ 	.byte	0x03, 0x1b
        /*002e*/ 	.short	0x00ff


	//----- nvinfo : EIATTR_MERCURY_ISA_VERSION
	.align		4
        /*0030*/ 	.byte	0x03, 0x5f
        /*0032*/ 	.short	0x0101


	//----- nvinfo : EIATTR_INT_WARP_WIDE_INSTR_OFFSETS
	.align		4
        /*0034*/ 	.byte	0x04, 0x31
        /*0036*/ 	.short	(.L_77 - .L_76)


	//   ....[0]....
.L_76:
        /*0038*/ 	.word	0x000000a0


	//----- nvinfo : EIATTR_VRC_CTA_INIT_COUNT
	.align		4
.L_77:
        /*003c*/ 	.byte	0x02, 0x4a
	.zero		1
	.zero		1


	//----- nvinfo : EIATTR_EXIT_INSTR_OFFSETS
	.align		4
        /*0040*/ 	.byte	0x04, 0x1c
        /*0042*/ 	.short	(.L_79 - .L_78)


	//   ....[0]....
.L_78:
        /*0044*/ 	.word	0x00000070


	//   ....[1]....
        /*0048*/ 	.word	0x00000110


	//----- nvinfo : EIATTR_CBANK_PARAM_SIZE
	.align		4
.L_79:
        /*004c*/ 	.byte	0x03, 0x19
        /*004e*/ 	.short	0x000c


	//----- nvinfo : EIATTR_PARAM_CBANK
	.align		4
        /*0050*/ 	.byte	0x04, 0x0a
        /*0052*/ 	.short	(.L_81 - .L_80)
	.align		4
.L_80:
        /*0054*/ 	.word	index@(.nv.constant0._Z9subKernelPii)
        /*0058*/ 	.short	0x0380
        /*005a*/ 	.short	0x000c


	//----- nvinfo : EIATTR_SW_WAR
	.align		4
.L_81:
        /*005c*/ 	.byte	0x04, 0x36
        /*005e*/ 	.short	(.L_83 - .L_82)
.L_82:
        /*0060*/ 	.word	0x00000008
.L_83:


//--------------------- .nv.callgraph             --------------------------
	.section	.nv.callgraph,"",@"SHT_CUDA_CALLGRAPH"
	.align	4
	.sectionentsize	8
	.align		4
        /*0000*/ 	.word	0x00000000
	.align		4
        /*0004*/ 	.word	0xffffffff
	.align		4
        /*0008*/ 	.word	0x00000000
	.align		4
        /*000c*/ 	.word	0xfffffffe
	.align		4
        /*0010*/ 	.word	0x00000000
	.align		4
        /*0014*/ 	.word	0xfffffffd
	.align		4
        /*0018*/ 	.word	0x00000000
	.align		4
        /*001c*/ 	.word	0xfffffffc


//--------------------- .text._Z10exchKernelPiii  --------------------------
	.section	.text._Z10exchKernelPiii,"ax",@progbits
	.align	128
        .global         _Z10exchKernelPiii
        .type           _Z10exchKernelPiii,@function
        .size           _Z10exchKernelPiii,(.L_x_4 - _Z10exchKernelPiii)
        .other          _Z10exchKernelPiii,@"STO_CUDA_ENTRY STV_DEFAULT"
_Z10exchKernelPiii:
.text._Z10exchKernelPiii:
[----:B------:R-:W-:Y:S08]  /*0000*/  LDC R1, c[0x0][0x37c] ;  /* 0x0000df00ff017b82 */ /* 0x000ff00000000800 */
[----:B------:R-:W0:Y:S01]  /*0010*/  LDC R5, c[0x0][0x388] ;  /* 0x0000e200ff057b82 */ /* 0x000e220000000800 */
[----:B------:R-:W1:Y:S07]  /*0020*/  LDCU.64 UR4, c[0x0][0x358] ;  /* 0x00006b00ff0477ac */ /* 0x000e6e0008000a00 */
[----:B------:R-:W0:Y:S08]  /*0030*/  LDC.64 R2, c[0x0][0x380] ;  /* 0x0000e000ff027b82 */ /* 0x000e300000000a00 */
[----:B------:R-:W1:Y:S01]  /*0040*/  LDC R7, c[0x0][0x38c] ;  /* 0x0000e300ff077b82 */ /* 0x000e620000000800 */
[----:B0-----:R-:W-:-:S05]  /*0050*/  IMAD.WIDE R2, R5, 0x4, R2 ;  /* 0x0000000405027825 */ /* 0x001fca00078e0202 */
[----:B-1----:R-:W-:Y:S01]  /*0060*/  ATOMG.E.EXCH.STRONG.GPU PT, RZ, desc[UR4][R2.64], R7 ;  /* 0x8000000702ff79a8 */ /* 0x002fe2000c1ef104 */
[----:B------:R-:W-:Y:S05]  /*0070*/  EXIT ;  /* 0x000000000000794d */ /* 0x000fea0003800000 */
.L_x_0:
[----:B------:R-:W-:-:S00]  /*0080*/  BRA `(.L_x_0) ;  /* 0xfffffffc00fc7947 */ /* 0x000fc0000383ffff */
[----:B------:R-:W-:-:S00]  /*0090*/  NOP ;  /* 0x0000000000007918 */ /* 0x000fc00000000000 */
        /* <DEDUP_REMOVED lines=14> */
.L_x_4:


//--------------------- .text._Z9maxKernelPKiPii  --------------------------
	.section	.text._Z9maxKernelPKiPii,"ax",@progbits
	.align	128
        .global         _Z9maxKernelPKiPii
        .type           _Z9maxKernelPKiPii,@function
        .size           _Z9maxKernelPKiPii,(.L_x_5 - _Z9maxKernelPKiPii)
        .other          _Z9maxKernelPKiPii,@"STO_CUDA_ENTRY STV_DEFAULT"
_Z9maxKernelPKiPii:
.text._Z9maxKernelPKiPii:
[----:B------:R-:W-:Y:S01]  /*0000*/  LDC R1, c[0x0][0x37c] ;  /* 0x0000df00ff017b82 */ /* 0x000fe20000000800 */
[----:B------:R-:W0:Y:S07]  /*0010*/  S2R R0, SR_TID.X ;  /* 0x0000000000007919 */ /* 0x000e2e0000002100 */
[----:B------:R-:W0:Y:S01]  /*0020*/  S2UR UR4, SR_CTAID.X ;  /* 0x00000000000479c3 */ /* 0x000e220000002500 */
[----:B------:R-:W1:Y:S07]  /*0030*/  LDCU UR5, c[0x0][0x390] ;  /* 0x00007200ff0577ac */ /* 0x000e6e0008000800 */
[----:B------:R-:W0:Y:S02]  /*0040*/  LDC R5, c[0x0][0x360] ;  /* 0x0000d800ff057b82 */ /* 0x000e240000000800 */
[----:B0-----:R-:W-:-:S05]  /*0050*/  IMAD R5, R5, UR4, R0 ;  /* 0x0000000405057c24 */ /* 0x001fca000f8e0200 */
[----:B-1----:R-:W-:-:S13]  /*0060*/  ISETP.GE.AND P0, PT, R5, UR5, PT ;  /* 0x0000000505007c0c */ /* 0x002fda000bf06270 */
[----:B------:R-:W-:Y:S05]  /*0070*/  @P0 EXIT ;  /* 0x000000000000094d */ /* 0x000fea0003800000 */
[----:B------:R-:W0:Y:S01]  /*0080*/  LDC.64 R2, c[0x0][0x380] ;  /* 0x0000e000ff027b82 */ /* 0x000e220000000a00 */
[----:B------:R-:W1:Y:S01]  /*0090*/  LDCU.64 UR6, c[0x0][0x358] ;  /* 0x00006b00ff0677ac */ /* 0x000e620008000a00 */
[----:B0-----:R-:W-:-:S06]  /*00a0*/  IMAD.WIDE R2, R5, 0x4, R2 ;  /* 0x0000000405027825 */ /* 0x001fcc00078e0202 */
[----:B-1----:R-:W2:Y:S01]  /*00b0*/  LDG.E R2, desc[UR6][R2.64] ;  /* 0x0000000602027981 */ /* 0x002ea2000c1e1900 */
[----:B------:R-:W0:Y:S01]  /*00c0*/  LDC.64 R4, c[0x0][0x388] ;  /* 0x0000e200ff047b82 */ /* 0x000e220000000a00 */
[----:B------:R-:W-:Y:S01]  /*00d0*/  VOTEU.ANY UR4, UPT, PT ;  /* 0x0000000000047886 */ /* 0x000fe200038e0100 */
[----:B------:R-:W1:Y:S01]  /*00e0*/  S2R R0, SR_LANEID ;  /* 0x0000000000007919 */ /* 0x000e620000000000 */
[----:B------:R-:W-:-:S06]  /*00f0*/  UFLO.U32 UR4, UR4 ;  /* 0x00000004000472bd */ /* 0x000fcc00080e0000 */
[----:B-1----:R-:W-:Y:S02]  /*0100*/  ISETP.EQ.U32.AND P0, PT, R0, UR4, PT ;  /* 0x0000000400007c0c */ /* 0x002fe4000bf02070 */
[----:B--2---:R-:W-:-:S13]  /*0110*/  CREDUX.MAX.S32 UR5, R2 ;  /* 0x00000000020572cc */ /* 0x004fda0000000200 */
[----:B------:R-:W-:-:S05]  /*0120*/  MOV R7, UR5 ;  /* 0x0000000500077c02 */ /* 0x000fca0008000f00 */
[----:B0-----:R-:W-:Y:S01]  /*0130*/  @P0 REDG.E.MAX.S32.STRONG.GPU desc[UR6][R4.64], R7 ;  /* 0x000000070400098e */ /* 0x001fe2000d12e306 */
[----:B------:R-:W-:Y:S05]  /*0140*/  EXIT ;  /* 0x000000000000794d */ /* 0x000fea0003800000 */
.L_x_1:
        /* <DEDUP_REMOVED lines=11> */
.L_x_5:


//--------------------- .text._Z9minKernelPKiPii  --------------------------
	.section	.text._Z9minKernelPKiPii,"ax",@progbits
	.align	128
        .global         _Z9minKernelPKiPii
        .type           _Z9minKernelPKiPii,@function
        .size           _Z9minKernelPKiPii,(.L_x_6 - _Z9minKernelPKiPii)
        .other          _Z9minKernelPKiPii,@"STO_CUDA_ENTRY STV_DEFAULT"
_Z9minKernelPKiPii:
.text._Z9minKernelPKiPii:
        /* <DEDUP_REMOVED lines=17> */
[----:B--2---:R-:W-:-:S13]  /*0110*/  CREDUX.MIN.S32 UR5, R2 ;  /* 0x00000000020572cc */ /* 0x004fda0000008200 */
[----:B------:R-:W-:-:S05]  /*0120*/  MOV R7, UR5 ;  /* 0x0000000500077c02 */ /* 0x000fca0008000f00 */
[----:B0-----:R-:W-:Y:S01]  /*0130*/  @P0 REDG.E.MIN.S32.STRONG.GPU desc[UR6][R4.64], R7 ;  /* 0x000000070400098e */ /* 0x001fe2000c92e306 */
[----:B------:R-:W-:Y:S05]  /*0140*/  EXIT ;  /* 0x000000000000794d */ /* 0x000fea0003800000 */
.L_x_2:
        /* <DEDUP_REMOVED lines=11> */
.L_x_6:


//--------------------- .text._Z9subKernelPii     --------------------------
	.section	.text._Z9subKernelPii,"ax",@progbits
	.align	128
        .global         _Z9subKernelPii
        .type           _Z9subKernelPii,@function
        .size           _Z9subKernelPii,(.L_x_7 - _Z9subKernelPii)
        .other          _Z9subKernelPii,@"STO_CUDA_ENTRY STV_DEFAULT"
_Z9subKernelPii:
.text._Z9subKernelPii:
        /* <DEDUP_REMOVED lines=8> */
[----:B------:R-:W0:Y:S01]  /*0080*/  S2R R0, SR_LANEID ;  /* 0x0000000000007919 */ /* 0x000e220000000000 */
[----:B------:R-:W1:Y:S01]  /*0090*/  LDC.64 R2, c[0x0][0x380] ;  /* 0x0000e000ff027b82 */ /* 0x000e620000000a00 */
[----:B------:R-:W-:Y:S01]  /*00a0*/  VOTEU.ANY UR4, UPT, PT ;  /* 0x0000000000047886 */ /* 0x000fe200038e0100 */
[----:B------:R-:W1:Y:S01]  /*00b0*/  LDCU.64 UR6, c[0x0][0x358] ;  /* 0x00006b00ff0677ac */ /* 0x000e620008000a00 */
[----:B------:R-:W-:Y:S02]  /*00c0*/  UFLO.U32 UR5, UR4 ;  /* 0x00000004000572bd */ /* 0x000fe400080e0000 */
[----:B------:R-:W-:-:S06]  /*00d0*/  UPOPC UR4, UR4 ;  /* 0x00000004000472bf */ /* 0x000fcc0008000000 */
[----:B------:R-:W-:Y:S02]  /*00e0*/  IADD3 R5, PT, PT, RZ, -UR4, RZ ;  /* 0x80000004ff057c10 */ /* 0x000fe4000fffe0ff */
[----:B0-----:R-:W-:-:S13]  /*00f0*/  ISETP.EQ.U32.AND P0, PT, R0, UR5, PT ;  /* 0x0000000500007c0c */ /* 0x001fda000bf02070 */
[----:B-1----:R-:W-:Y:S01]  /*0100*/  @P0 REDG.E.ADD.STRONG.GPU desc[UR6][R2.64], R5 ;  /* 0x000000050200098e */ /* 0x002fe2000c12e106 */
[----:B------:R-:W-:Y:S05]  /*0110*/  EXIT ;  /* 0x000000000000794d */ /* 0x000fea0003800000 */
.L_x_3:
        /* <DEDUP_REMOVED lines=14> */
.L_x_7:


//--------------------- .nv.shared.reserved.0     --------------------------
	.section	.nv.shared.reserved.0,"aw",@nobits
	.weak		__nv_reservedSMEM_offset_0_alias
	.size		__nv_reservedSMEM_offset_0_alias, 0, 64
	.other		__nv_reservedSMEM_offset_0_alias,@"STO_CUDA_RESERVED_SHARED STV_DEFAULT"
__nv_reservedSMEM_offset_0_alias:
	.zero		0
	.zero		64


//--------------------- .nv.constant0._Z10exchKernelPiii --------------------------
	.section	.nv.constant0._Z10exchKernelPiii,"a",@progbits
	.sectionflags	@""
	.align	4
.nv.constant0._Z10exchKernelPiii:
	.zero		912


//--------------------- .nv.constant0._Z9maxKernelPKiPii --------------------------
	.section	.nv.constant0._Z9maxKernelPKiPii,"a",@progbits
	.sectionflags	@""
	.align	4
.nv.constant0._Z9maxKernelPKiPii:
	.zero		916


//--------------------- .nv.constant0._Z9minKernelPKiPii --------------------------
	.section	.nv.constant0._Z9minKernelPKiPii,"a",@progbits
	.sectionflags	@""
	.align	4
.nv.constant0._Z9minKernelPKiPii:
	.zero		916


//--------------------- .nv.constant0._Z9subKernelPii --------------------------
	.section	.nv.constant0._Z9subKernelPii,"a",@progbits
	.sectionflags	@""
	.align	4
.nv.constant0._Z9subKernelPii:
	.zero		908


//--------------------- SYMBOLS --------------------------

	.type		.nv.reservedSmem.offset0,@object
	.size		.nv.reservedSmem.offset0,0x4
